//
// Generated by NVIDIA NVVM Compiler
//
// Compiler Build ID: CL-36424714
// Cuda compilation tools, release 13.0, V13.0.88
// Based on NVVM 20.0.0
//

.version 9.0
.target sm_100
.address_size 64

	// .globl	_Z6phase1Pii

.visible .entry _Z6phase1Pii(
	.param .u64 .ptr .align 1 _Z6phase1Pii_param_0,
	.param .u32 _Z6phase1Pii_param_1
)
{


	ret;

}
	// .globl	_Z6phase2v
.visible .entry _Z6phase2v()
{


	ret;

}
	// .globl	_Z6phase3v
.visible .entry _Z6phase3v()
{


	ret;

}


// ===== COMPILED SASS (sm_100) =====

	.target	sm_100

	.elftype	@"ET_EXEC"


//--------------------- .note.nv.tkinfo           --------------------------
	.section	.note.nv.tkinfo,"",@"SHT_NOTE"
	.sectionflags	@"SHF_NOTE_NV_TKINFO"
	.tkinfo
        /*0018*/ 	.word	0x00000002
        /*0030*/ 	.string	""
        /*0030*/ 	.string	"ptxas"
        /*0030*/ 	.string	"Cuda compilation tools, release 13.0, V13.0.88"
        /*0030*/ 	.string	"Build cuda_13.0.r13.0/compiler.36424714_0"
        /*0030*/ 	.string	"-arch sm_100 -m 64 "



//--------------------- .note.nv.cuinfo           --------------------------
	.section	.note.nv.cuinfo,"",@"SHT_NOTE"
	.sectionflags	@"SHF_NOTE_NV_CUINFO"
        /*0018*/ 	.short	0x0002
        /*001a*/ 	.short	0x0064
        /*001c*/ 	.short	0x0082
	.zero		2


//--------------------- .nv.info                  --------------------------
	.section	.nv.info,"",@"SHT_CUDA_INFO"
	.align	4


	//----- nvinfo : EIATTR_REGCOUNT
	.align		4
        /*0000*/ 	.byte	0x04, 0x2f
        /*0002*/ 	.short	(.L_1 - .L_0)
	.align		4
.L_0:
        /*0004*/ 	.word	index@(_Z6phase1Pii)
        /*0008*/ 	.word	0x00000004


	//----- nvinfo : EIATTR_FRAME_SIZE
	.align		4
.L_1:
        /*000c*/ 	.byte	0x04, 0x11
        /*000e*/ 	.short	(.L_3 - .L_2)
	.align		4
.L_2:
        /*0010*/ 	.word	index@(_Z6phase1Pii)
        /*0014*/ 	.word	0x00000000


	//----- nvinfo : EIATTR_REGCOUNT
	.align		4
.L_3:
        /*0018*/ 	.byte	0x04, 0x2f
        /*001a*/ 	.short	(.L_5 - .L_4)
	.align		4
.L_4:
        /*001c*/ 	.word	index@(_Z6phase2v)
        /*0020*/ 	.word	0x00000004


	//----- nvinfo : EIATTR_FRAME_SIZE
	.align		4
.L_5:
        /*0024*/ 	.byte	0x04, 0x11
        /*0026*/ 	.short	(.L_7 - .L_6)
	.align		4
.L_6:
        /*0028*/ 	.word	index@(_Z6phase2v)
        /*002c*/ 	.word	0x00000000


	//----- nvinfo : EIATTR_REGCOUNT
	.align		4
.L_7:
        /*0030*/ 	.byte	0x04, 0x2f
        /*0032*/ 	.short	(.L_9 - .L_8)
	.align		4
.L_8:
        /*0034*/ 	.word	index@(_Z6phase3v)
        /*0038*/ 	.word	0x00000004


	//----- nvinfo : EIATTR_FRAME_SIZE
	.align		4
.L_9:
        /*003c*/ 	.byte	0x04, 0x11
        /*003e*/ 	.short	(.L_11 - .L_10)
	.align		4
.L_10:
        /*0040*/ 	.word	index@(_Z6phase3v)
        /*0044*/ 	.word	0x00000000


	//----- nvinfo : EIATTR_MIN_STACK_SIZE
	.align		4
.L_11:
        /*0048*/ 	.byte	0x04, 0x12
        /*004a*/ 	.short	(.L_13 - .L_12)
	.align		4
.L_12:
        /*004c*/ 	.word	index@(_Z6phase3v)
        /*0050*/ 	.word	0x00000000


	//----- nvinfo : EIATTR_MIN_STACK_SIZE
	.align		4
.L_13:
        /*0054*/ 	.byte	0x04, 0x12
        /*0056*/ 	.short	(.L_15 - .L_14)
	.align		4
.L_14:
        /*0058*/ 	.word	index@(_Z6phase2v)
        /*005c*/ 	.word	0x00000000


	//----- nvinfo : EIATTR_MIN_STACK_SIZE
	.align		4
.L_15:
        /*0060*/ 	.byte	0x04, 0x12
        /*0062*/ 	.short	(.L_17 - .L_16)
	.align		4
.L_16:
        /*0064*/ 	.word	index@(_Z6phase1Pii)
        /*0068*/ 	.word	0x00000000
.L_17:


//--------------------- .nv.compat                --------------------------
	.section	.nv.compat,"",@"SHT_CUDA_COMPAT_INFO"
	.align	4
        /*0000*/ 	.byte	0x02, 0x09, 0x00, 0x00, 0x02, 0x02, 0x01, 0x00, 0x02, 0x05, 0x05, 0x00, 0x03, 0x07, 0x01, 0x01
        /*0010*/ 	.byte	0x02, 0x03, 0x00, 0x00, 0x02, 0x06, 0x01, 0x00, 0x04, 0x0b, 0x08, 0x00, 0x09, 0x00, 0x00, 0x00
        /*0020*/ 	.byte	0x00, 0x00, 0x00, 0x00


//--------------------- .nv.info._Z6phase3v       --------------------------
	.section	.nv.info._Z6phase3v,"",@"SHT_CUDA_INFO"
	.sectionflags	@""
	.align	4


	//----- nvinfo : EIATTR_CUDA_API_VERSION
	.align		4
        /*0000*/ 	.byte	0x04, 0x37
        /*0002*/ 	.short	(.L_19 - .L_18)
.L_18:
        /*0004*/ 	.word	0x00000082


	//----- nvinfo : EIATTR_SPARSE_MMA_MASK
	.align		4
.L_19:
        /*0008*/ 	.byte	0x03, 0x50
        /*000a*/ 	.short	0x0000


	//----- nvinfo : EIATTR_MAXREG_COUNT
	.align		4
        /*000c*/ 	.byte	0x03, 0x1b
        /*000e*/ 	.short	0x00ff


	//----- nvinfo : EIATTR_MERCURY_ISA_VERSION
	.align		4
        /*0010*/ 	.byte	0x03, 0x5f
        /*0012*/ 	.short	0x0101


	//----- nvinfo : EIATTR_VRC_CTA_INIT_COUNT
	.align		4
        /*0014*/ 	.byte	0x02, 0x4a
	.zero		1
	.zero		1


	//----- nvinfo : EIATTR_EXIT_INSTR_OFFSETS
	.align		4
        /*0018*/ 	.byte	0x04, 0x1c
        /*001a*/ 	.short	(.L_21 - .L_20)


	//   ....[0]....
.L_20:
        /*001c*/ 	.word	0x00000010


	//----- nvinfo : EIATTR_SW_WAR
	.align		4
.L_21:
        /*0020*/ 	.byte	0x04, 0x36
        /*0022*/ 	.short	(.L_23 - .L_22)
.L_22:
        /*0024*/ 	.word	0x00000008
.L_23:


//--------------------- .nv.info._Z6phase2v       --------------------------
	.section	.nv.info._Z6phase2v,"",@"SHT_CUDA_INFO"
	.sectionflags	@""
	.align	4


	//----- nvinfo : EIATTR_CUDA_API_VERSION
	.align		4
        /*0000*/ 	.byte	0x04, 0x37
        /*0002*/ 	.short	(.L_25 - .L_24)
.L_24:
        /*0004*/ 	.word	0x00000082


	//----- nvinfo : EIATTR_SPARSE_MMA_MASK
	.align		4
.L_25:
        /*0008*/ 	.byte	0x03, 0x50
        /*000a*/ 	.short	0x0000


	//----- nvinfo : EIATTR_MAXREG_COUNT
	.align		4
        /*000c*/ 	.byte	0x03, 0x1b
        /*000e*/ 	.short	0x00ff


	//----- nvinfo : EIATTR_MERCURY_ISA_VERSION
	.align		4
        /*0010*/ 	.byte	0x03, 0x5f
        /*0012*/ 	.short	0x0101


	//----- nvinfo : EIATTR_VRC_CTA_INIT_COUNT
	.align		4
        /*0014*/ 	.byte	0x02, 0x4a
	.zero		1
	.zero		1


	//----- nvinfo : EIATTR_EXIT_INSTR_OFFSETS
	.align		4
        /*0018*/ 	.byte	0x04, 0x1c
        /*001a*/ 	.short	(.L_27 - .L_26)


	//   ....[0]....
.L_26:
        /*001c*/ 	.word	0x00000010


	//----- nvinfo : EIATTR_SW_WAR
	.align		4
.L_27:
        /*0020*/ 	.byte	0x04, 0x36
        /*0022*/ 	.short	(.L_29 - .L_28)
.L_28:
        /*0024*/ 	.word	0x00000008
.L_29:


//--------------------- .nv.info._Z6phase1Pii     --------------------------
	.section	.nv.info._Z6phase1Pii,"",@"SHT_CUDA_INFO"
	.sectionflags	@""
	.align	4


	//----- nvinfo : EIATTR_CUDA_API_VERSION
	.align		4
        /*0000*/ 	.byte	0x04, 0x37
        /*0002*/ 	.short	(.L_31 - .L_30)
.L_30:
        /*0004*/ 	.word	0x00000082


	//----- nvinfo : EIATTR_KPARAM_INFO
	.align		4
.L_31:
        /*0008*/ 	.byte	0x04, 0x17
        /*000a*/ 	.short	(.L_33 - .L_32)
.L_32:
        /*000c*/ 	.word	0x00000000
        /*0010*/ 	.short	0x0001
        /*0012*/ 	.short	0x0008
        /*0014*/ 	.byte	0x00, 0xf0, 0x11, 0x00


	//----- nvinfo : EIATTR_KPARAM_INFO
	.align		4
.L_33:
        /*0018*/ 	.byte	0x04, 0x17
        /*001a*/ 	.short	(.L_35 - .L_34)
.L_34:
        /*001c*/ 	.word	0x00000000
        /*0020*/ 	.short	0x0000
        /*0022*/ 	.short	0x0000
        /*0024*/ 	.byte	0x00, 0xf5, 0x21, 0x00


	//----- nvinfo : EIATTR_SPARSE_MMA_MASK
	.align		4
.L_35:
        /*0028*/ 	.byte	0x03, 0x50
        /*002a*/ 	.short	0x0000


	//----- nvinfo : EIATTR_MAXREG_COUNT
	.align		4
        /*002c*/ 	.byte	0x03, 0x1b
        /*002e*/ 	.short	0x00ff


	//----- nvinfo : EIATTR_MERCURY_ISA_VERSION
	.align		4
        /*0030*/ 	.byte	0x03, 0x5f
        /*0032*/ 	.short	0x0101


	//----- nvinfo : EIATTR_VRC_CTA_INIT_COUNT
	.align		4
        /*0034*/ 	.byte	0x02, 0x4a
	.zero		1
	.zero		1


	//----- nvinfo : EIATTR_EXIT_INSTR_OFFSETS
	.align		4
        /*0038*/ 	.byte	0x04, 0x1c
        /*003a*/ 	.short	(.L_37 - .L_36)


	//   ....[0]....
.L_36:
        /*003c*/ 	.word	0x00000010


	//----- nvinfo : EIATTR_CBANK_PARAM_SIZE
	.align		4
.L_37:
        /*0040*/ 	.byte	0x03, 0x19
        /*0042*/ 	.short	0x000c


	//----- nvinfo : EIATTR_PARAM_CBANK
	.align		4
        /*0044*/ 	.byte	0x04, 0x0a
        /*0046*/ 	.short	(.L_39 - .L_38)
	.align		4
.L_38:
        /*0048*/ 	.word	index@(.nv.constant0._Z6phase1Pii)
        /*004c*/ 	.short	0x0380
        /*004e*/ 	.short	0x000c


	//----- nvinfo : EIATTR_SW_WAR
	.align		4
.L_39:
        /*0050*/ 	.byte	0x04, 0x36
        /*0052*/ 	.short	(.L_41 - .L_40)
.L_40:
        /*0054*/ 	.word	0x00000008
.L_41:


//--------------------- .nv.callgraph             --------------------------
	.section	.nv.callgraph,"",@"SHT_CUDA_CALLGRAPH"
	.align	4
	.sectionentsize	8
	.align		4
        /*0000*/ 	.word	0x00000000
	.align		4
        /*0004*/ 	.word	0xffffffff
	.align		4
        /*0008*/ 	.word	0x00000000
	.align		4
        /*000c*/ 	.word	0xfffffffe
	.align		4
        /*0010*/ 	.word	0x00000000
	.align		4
        /*0014*/ 	.word	0xfffffffd
	.align		4
        /*0018*/ 	.word	0x00000000
	.align		4
        /*001c*/ 	.word	0xfffffffc


//--------------------- .text._Z6phase3v          --------------------------
	.section	.text._Z6phase3v,"ax",@progbits
	.align	128
        .global         _Z6phase3v
        .type           _Z6phase3v,@function
        .size           _Z6phase3v,(.L_x_3 - _Z6phase3v)
        .other          _Z6phase3v,@"STO_CUDA_ENTRY STV_DEFAULT"
_Z6phase3v:
.text._Z6phase3v:
[----:B------:R-:W-:Y:S01]  /*0000*/  LDC R1, c[0x0][0x37c] ;  /* 0x0000df00ff017b82 */ /* 0x000fe20000000800 */
[----:B------:R-:W-:Y:S05]  /*0010*/  EXIT ;  /* 0x000000000000794d */ /* 0x000fea0003800000 */
.L_x_0:
[----:B------:R-:W-:-:S00]  /*0020*/  BRA `(.L_x_0) ;  /* 0xfffffffc00fc7947 */ /* 0x000fc0000383ffff */
[----:B------:R-:W-:-:S00]  /*0030*/  NOP ;  /* 0x0000000000007918 */ /* 0x000fc00000000000 */
        /* <DEDUP_REMOVED lines=12> */
.L_x_3:


//--------------------- .text._Z6phase2v          --------------------------
	.section	.text._Z6phase2v,"ax",@progbits
	.align	128
        .global         _Z6phase2v
        .type           _Z6phase2v,@function
        .size           _Z6phase2v,(.L_x_4 - _Z6phase2v)
        .other          _Z6phase2v,@"STO_CUDA_ENTRY STV_DEFAULT"
_Z6phase2v:
.text._Z6phase2v:
[----:B------:R-:W-:Y:S01]  /*0000*/  LDC R1, c[0x0][0x37c] ;  /* 0x0000df00ff017b82 */ /* 0x000fe20000000800 */
[----:B------:R-:W-:Y:S05]  /*0010*/  EXIT ;  /* 0x000000000000794d */ /* 0x000fea0003800000 */
.L_x_1:
        /* <DEDUP_REMOVED lines=14> */
.L_x_4:


//--------------------- .text._Z6phase1Pii        --------------------------
	.section	.text._Z6phase1Pii,"ax",@progbits
	.align	128
        .global         _Z6phase1Pii
        .type           _Z6phase1Pii,@function
        .size           _Z6phase1Pii,(.L_x_5 - _Z6phase1Pii)
        .other          _Z6phase1Pii,@"STO_CUDA_ENTRY STV_DEFAULT"
_Z6phase1Pii:
.text._Z6phase1Pii:
[----:B------:R-:W-:Y:S01]  /*0000*/  LDC R1, c[0x0][0x37c] ;  /* 0x0000df00ff017b82 */ /* 0x000fe20000000800 */
[----:B------:R-:W-:Y:S05]  /*0010*/  EXIT ;  /* 0x000000000000794d */ /* 0x000fea0003800000 */
.L_x_2:
        /* <DEDUP_REMOVED lines=14> */
.L_x_5:


//--------------------- .nv.shared.reserved.0     --------------------------
	.section	.nv.shared.reserved.0,"aw",@nobits
	.weak		__nv_reservedSMEM_offset_0_alias
	.size		__nv_reservedSMEM_offset_0_alias, 0, 64
	.other		__nv_reservedSMEM_offset_0_alias,@"STO_CUDA_RESERVED_SHARED STV_DEFAULT"
__nv_reservedSMEM_offset_0_alias:
	.zero		0
	.zero		64


//--------------------- .nv.constant0._Z6phase3v  --------------------------
	.section	.nv.constant0._Z6phase3v,"a",@progbits
	.sectionflags	@""
	.align	4
.nv.constant0._Z6phase3v:
	.zero		896


//--------------------- .nv.constant0._Z6phase2v  --------------------------
	.section	.nv.constant0._Z6phase2v,"a",@progbits
	.sectionflags	@""
	.align	4
.nv.constant0._Z6phase2v:
	.zero		896


//--------------------- .nv.constant0._Z6phase1Pii --------------------------
	.section	.nv.constant0._Z6phase1Pii,"a",@progbits
	.sectionflags	@""
	.align	4
.nv.constant0._Z6phase1Pii:
	.zero		908


//--------------------- SYMBOLS --------------------------

	.type		.nv.reservedSmem.offset0,@object
	.size		.nv.reservedSmem.offset0,0x4
